	.headerflags	@"EF_CUDA_TEXMODE_UNIFIED EF_CUDA_64BIT_ADDRESS EF_CUDA_ACCELERATORS EF_CUDA_SM90 EF_CUDA_VIRTUAL_SM(EF_CUDA_SM90)"
	.elftype	@"ET_EXEC"


//--------------------- .nv.info                  --------------------------
	.section	.nv.info,"",@"SHT_CUDA_INFO"
	.align	4


	//----- nvinfo : EIATTR_REGCOUNT
	.align		4
        /*0000*/ 	.byte	0x04, 0x2f
        /*0002*/ 	.short	(.L_3 - .L_2)
	.align		4
.L_2:
        /*0004*/ 	.word	index@(triton_poi_fused__native_batch_norm_legit_no_training_convolution_relu_threshold_backward_19)
        /*0008*/ 	.word	0x00000014


	//----- nvinfo : EIATTR_MIN_STACK_SIZE
	.align		4
.L_3:
        /*000c*/ 	.byte	0x04, 0x12
        /*000e*/ 	.short	(.L_5 - .L_4)
	.align		4
.L_4:
        /*0010*/ 	.word	index@(triton_poi_fused__native_batch_norm_legit_no_training_convolution_relu_threshold_backward_19)
        /*0014*/ 	.word	0x00000000


	//----- nvinfo : EIATTR_FRAME_SIZE
	.align		4
.L_5:
        /*0018*/ 	.byte	0x04, 0x11
        /*001a*/ 	.short	(.L_7 - .L_6)
	.align		4
.L_6:
        /*001c*/ 	.word	index@(triton_poi_fused__native_batch_norm_legit_no_training_convolution_relu_threshold_backward_19)
        /*0020*/ 	.word	0x00000000


	//----- nvinfo : EIATTR_MIN_STACK_SIZE
	.align		4
.L_7:
        /*0024*/ 	.byte	0x04, 0x12
        /*0026*/ 	.short	(.L_9 - .L_8)
	.align		4
.L_8:
        /*0028*/ 	.word	index@(triton_poi_fused__native_batch_norm_legit_no_training_convolution_relu_threshold_backward_19)
        /*002c*/ 	.word	0x00000000
.L_9:


//--------------------- .nv.info.triton_poi_fused__native_batch_norm_legit_no_training_convolution_relu_threshold_backward_19 --------------------------
	.section	.nv.info.triton_poi_fused__native_batch_norm_legit_no_training_convolution_relu_threshold_backward_19,"",@"SHT_CUDA_INFO"
	.sectionflags	@""
	.align	4


	//----- nvinfo : EIATTR_CUDA_API_VERSION
	.align		4
        /*0000*/ 	.byte	0x04, 0x37
        /*0002*/ 	.short	(.L_11 - .L_10)
.L_10:
        /*0004*/ 	.word	0x0000007c


	//----- nvinfo : EIATTR_KPARAM_INFO
	.align		4
.L_11:
        /*0008*/ 	.byte	0x04, 0x17
        /*000a*/ 	.short	(.L_13 - .L_12)
.L_12:
        /*000c*/ 	.word	0x00000000
        /*0010*/ 	.short	0x0008
        /*0012*/ 	.short	0x0040
        /*0014*/ 	.byte	0x00, 0xf0, 0x11, 0x00


	//----- nvinfo : EIATTR_KPARAM_INFO
	.align		4
.L_13:
        /*0018*/ 	.byte	0x04, 0x17
        /*001a*/ 	.short	(.L_15 - .L_14)
.L_14:
        /*001c*/ 	.word	0x00000000
        /*0020*/ 	.short	0x0007
        /*0022*/ 	.short	0x0038
        /*0024*/ 	.byte	0x00, 0xf4, 0x21, 0x00


	//----- nvinfo : EIATTR_KPARAM_INFO
	.align		4
.L_15:
        /*0028*/ 	.byte	0x04, 0x17
        /*002a*/ 	.short	(.L_17 - .L_16)
.L_16:
        /*002c*/ 	.word	0x00000000
        /*0030*/ 	.short	0x0006
        /*0032*/ 	.short	0x0030
        /*0034*/ 	.byte	0x00, 0xf4, 0x21, 0x00


	//----- nvinfo : EIATTR_KPARAM_INFO
	.align		4
.L_17:
        /*0038*/ 	.byte	0x04, 0x17
        /*003a*/ 	.short	(.L_19 - .L_18)
.L_18:
        /*003c*/ 	.word	0x00000000
        /*0040*/ 	.short	0x0005
        /*0042*/ 	.short	0x0028
        /*0044*/ 	.byte	0x00, 0xf4, 0x21, 0x00


	//----- nvinfo : EIATTR_KPARAM_INFO
	.align		4
.L_19:
        /*0048*/ 	.byte	0x04, 0x17
        /*004a*/ 	.short	(.L_21 - .L_20)
.L_20:
        /*004c*/ 	.word	0x00000000
        /*0050*/ 	.short	0x0004
        /*0052*/ 	.short	0x0020
        /*0054*/ 	.byte	0x00, 0xf4, 0x21, 0x00


	//----- nvinfo : EIATTR_KPARAM_INFO
	.align		4
.L_21:
        /*0058*/ 	.byte	0x04, 0x17
        /*005a*/ 	.short	(.L_23 - .L_22)
.L_22:
        /*005c*/ 	.word	0x00000000
        /*0060*/ 	.short	0x0003
        /*0062*/ 	.short	0x0018
        /*0064*/ 	.byte	0x00, 0xf4, 0x21, 0x00


	//----- nvinfo : EIATTR_KPARAM_INFO
	.align		4
.L_23:
        /*0068*/ 	.byte	0x04, 0x17
        /*006a*/ 	.short	(.L_25 - .L_24)
.L_24:
        /*006c*/ 	.word	0x00000000
        /*0070*/ 	.short	0x0002
        /*0072*/ 	.short	0x0010
        /*0074*/ 	.byte	0x00, 0xf4, 0x21, 0x00


	//----- nvinfo : EIATTR_KPARAM_INFO
	.align		4
.L_25:
        /*0078*/ 	.byte	0x04, 0x17
        /*007a*/ 	.short	(.L_27 - .L_26)
.L_26:
        /*007c*/ 	.word	0x00000000
        /*0080*/ 	.short	0x0001
        /*0082*/ 	.short	0x0008
        /*0084*/ 	.byte	0x00, 0xf4, 0x21, 0x00


	//----- nvinfo : EIATTR_KPARAM_INFO
	.align		4
.L_27:
        /*0088*/ 	.byte	0x04, 0x17
        /*008a*/ 	.short	(.L_29 - .L_28)
.L_28:
        /*008c*/ 	.word	0x00000000
        /*0090*/ 	.short	0x0000
        /*0092*/ 	.short	0x0000
        /*0094*/ 	.byte	0x00, 0xf4, 0x21, 0x00


	//----- nvinfo : EIATTR_SPARSE_MMA_MASK
	.align		4
.L_29:
        /*0098*/ 	.byte	0x03, 0x50
        /*009a*/ 	.short	0x0000


	//----- nvinfo : EIATTR_MAXREG_COUNT
	.align		4
        /*009c*/ 	.byte	0x03, 0x1b
        /*009e*/ 	.short	0x00ff


	//----- nvinfo : EIATTR_EXIT_INSTR_OFFSETS
	.align		4
        /*00a0*/ 	.byte	0x04, 0x1c
        /*00a2*/ 	.short	(.L_31 - .L_30)


	//   ....[0]....
.L_30:
        /*00a4*/ 	.word	0x00000440


	//----- nvinfo : EIATTR_REQNTID
	.align		4
.L_31:
        /*00a8*/ 	.byte	0x04, 0x10
        /*00aa*/ 	.short	(.L_33 - .L_32)
.L_32:
        /*00ac*/ 	.word	0x00000080
        /*00b0*/ 	.word	0x00000001
        /*00b4*/ 	.word	0x00000001


	//----- nvinfo : EIATTR_CBANK_PARAM_SIZE
	.align		4
.L_33:
        /*00b8*/ 	.byte	0x03, 0x19
        /*00ba*/ 	.short	0x0044


	//----- nvinfo : EIATTR_PARAM_CBANK
	.align		4
        /*00bc*/ 	.byte	0x04, 0x0a
        /*00be*/ 	.short	(.L_35 - .L_34)
	.align		4
.L_34:
        /*00c0*/ 	.word	index@(.nv.constant0.triton_poi_fused__native_batch_norm_legit_no_training_convolution_relu_threshold_backward_19)
        /*00c4*/ 	.short	0x0210
        /*00c6*/ 	.short	0x0044


	//----- nvinfo : EIATTR_SW_WAR
	.align		4
.L_35:
        /*00c8*/ 	.byte	0x04, 0x36
        /*00ca*/ 	.short	(.L_37 - .L_36)
.L_36:
        /*00cc*/ 	.word	0x00000008
.L_37:


//--------------------- .nv.callgraph             --------------------------
	.section	.nv.callgraph,"",@"SHT_CUDA_CALLGRAPH"
	.align	4
	.sectionentsize	8
	.align		4
        /*0000*/ 	.word	0x00000000
	.align		4
        /*0004*/ 	.word	0xffffffff
	.align		4
        /*0008*/ 	.word	0x00000000
	.align		4
        /*000c*/ 	.word	0xfffffffe
	.align		4
        /*0010*/ 	.word	0x00000000
	.align		4
        /*0014*/ 	.word	0xfffffffd
	.align		4
        /*0018*/ 	.word	0x00000000
	.align		4
        /*001c*/ 	.word	0xfffffffc


//--------------------- .nv.constant4             --------------------------
	.section	.nv.constant4,"a",@progbits
	.align	8
	.align		8
.nv.constant4:
        /*0000*/ 	.dword	_$_str
	.align		8
        /*0008*/ 	.dword	_$_str_$_2


//--------------------- .text.triton_poi_fused__native_batch_norm_legit_no_training_convolution_relu_threshold_backward_19 --------------------------
	.section	.text.triton_poi_fused__native_batch_norm_legit_no_training_convolution_relu_threshold_backward_19,"ax",@progbits
	.align	128
        .global         triton_poi_fused__native_batch_norm_legit_no_training_convolution_relu_threshold_backward_19
        .type           triton_poi_fused__native_batch_norm_legit_no_training_convolution_relu_threshold_backward_19,@function
        .size           triton_poi_fused__native_batch_norm_legit_no_training_convolution_relu_threshold_backward_19,(.L_x_1 - triton_poi_fused__native_batch_norm_legit_no_training_convolution_relu_threshold_backward_19)
        .other          triton_poi_fused__native_batch_norm_legit_no_training_convolution_relu_threshold_backward_19,@"STO_CUDA_ENTRY STV_DEFAULT"
triton_poi_fused__native_batch_norm_legit_no_training_convolution_relu_threshold_backward_19:
.text.triton_poi_fused__native_batch_norm_legit_no_training_convolution_relu_threshold_backward_19:
[----:B------:R-:W-:Y:S01]  /*0000*/  LDC R1, c[0x0][0x28] ;  /* 0x00000a00ff017b82 */ /* 0x000fe20000000800 */
[----:B------:R-:W1:Y:S07]  /*0010*/  S2R R0, SR_TID.X ;  /* 0x0000000000007919 */ /* 0x000e6e0000002100 */
[----:B------:R-:W2:Y:S01]  /*0020*/  LDC.64 R12, c[0x0][0x228] ;  /* 0x00008a00ff0c7b82 */ /* 0x000ea20000000a00 */
[----:B------:R-:W-:Y:S01]  /*0030*/  ULDC.64 UR4, c[0x0][0x208] ;  /* 0x0000820000047ab9 */ /* 0x000fe20000000a00 */
[----:B------:R-:W-:Y:S01]  /*0040*/  ULDC.64 UR6, c[0x0][0x248] ;  /* 0x0000920000067ab9 */ /* 0x000fe20000000a00 */
[----:B------:R-:W3:Y:S05]  /*0050*/  S2R R5, SR_CTAID.X ;  /* 0x0000000000057919 */ /* 0x000eea0000002500 */
[----:B------:R-:W4:Y:S08]  /*0060*/  LDC.64 R8, c[0x0][0x218] ;  /* 0x00008600ff087b82 */ /* 0x000f300000000a00 */
[----:B------:R-:W5:Y:S08]  /*0070*/  LDC.64 R10, c[0x0][0x220] ;  /* 0x00008800ff0a7b82 */ /* 0x000f700000000a00 */
[----:B------:R-:W4:Y:S01]  /*0080*/  LDC.64 R14, c[0x0][0x230] ;  /* 0x00008c00ff0e7b82 */ /* 0x000f220000000a00 */
[----:B-1----:R-:W-:-:S02]  /*0090*/  SHF.L.U32 R0, R0, 0x1, RZ ;  /* 0x0000000100007819 */ /* 0x002fc400000006ff */
[----:B---3--:R-:W-:Y:S02]  /*00a0*/  SHF.R.S32.HI R3, RZ, 0x17, R5 ;  /* 0x00000017ff037819 */ /* 0x008fe40000011405 */
[----:B------:R-:W-:Y:S02]  /*00b0*/  LOP3.LUT R0, R0, 0xfe, RZ, 0xc0, !PT ;  /* 0x000000fe00007812 */ /* 0x000fe400078ec0ff */
[----:B------:R-:W-:Y:S02]  /*00c0*/  SGXT R3, R3, 0x1 ;  /* 0x000000010303781a */ /* 0x000fe40000000200 */
[----:B------:R-:W-:Y:S02]  /*00d0*/  LEA R0, R5, R0, 0x8 ;  /* 0x0000000005007211 */ /* 0x000fe400078e40ff */
[----:B------:R-:W1:Y:S02]  /*00e0*/  LDC.64 R4, c[0x0][0x238] ;  /* 0x00008e00ff047b82 */ /* 0x000e640000000a00 */
[----:B------:R-:W-:-:S04]  /*00f0*/  LEA.HI R3, R3, R0, RZ, 0xc ;  /* 0x0000000003037211 */ /* 0x000fc800078f60ff */
[----:B------:R-:W-:-:S04]  /*0100*/  SHF.R.S32.HI R3, RZ, 0xc, R3 ;  /* 0x0000000cff037819 */ /* 0x000fc80000011403 */
[----:B------:R-:W-:-:S04]  /*0110*/  LEA.HI R2, R3, R3, RZ, 0x2 ;  /* 0x0000000303027211 */ /* 0x000fc800078f10ff */
[----:B------:R-:W-:-:S05]  /*0120*/  LOP3.LUT R2, R2, 0xfffffffc, RZ, 0xc0, !PT ;  /* 0xfffffffc02027812 */ /* 0x000fca00078ec0ff */
[----:B------:R-:W-:Y:S02]  /*0130*/  IMAD.IADD R17, R3, 0x1, -R2 ;  /* 0x0000000103117824 */ /* 0x000fe400078e0a02 */
[----:B------:R-:W3:Y:S02]  /*0140*/  LDC.64 R2, c[0x0][0x210] ;  /* 0x00008400ff027b82 */ /* 0x000ee40000000a00 */
[----:B--2---:R-:W-:-:S05]  /*0150*/  IMAD.WIDE R12, R17, 0x4, R12 ;  /* 0x00000004110c7825 */ /* 0x004fca00078e020c */
[----:B------:R2:W2:Y:S01]  /*0160*/  LDG.E.EL R16, desc[UR4][R12.64] ;  /* 0x000000040c107981 */ /* 0x0004a2000c2e1900 */
[----:B----4-:R-:W-:-:S04]  /*0170*/  IMAD.WIDE R8, R17, 0x4, R8 ;  /* 0x0000000411087825 */ /* 0x010fc800078e0208 */
[----:B-----5:R-:W-:Y:S02]  /*0180*/  IMAD.WIDE R10, R17, 0x4, R10 ;  /* 0x00000004110a7825 */ /* 0x020fe400078e020a */
[----:B------:R4:W5:Y:S04]  /*0190*/  LDG.E.EL R8, desc[UR4][R8.64] ;  /* 0x0000000408087981 */ /* 0x000968000c2e1900 */
[----:B------:R-:W5:Y:S01]  /*01a0*/  LDG.E.EL R10, desc[UR4][R10.64] ;  /* 0x000000040a0a7981 */ /* 0x000f62000c2e1900 */
[----:B---3--:R-:W-:-:S05]  /*01b0*/  IMAD.WIDE R2, R0, 0x4, R2 ;  /* 0x0000000400027825 */ /* 0x008fca00078e0202 */
[----:B------:R-:W5:Y:S01]  /*01c0*/  LDG.E.64 R6, desc[UR4][R2.64] ;  /* 0x0000000402067981 */ /* 0x000f62000c1e1b00 */
[----:B0-2---:R-:W-:-:S04]  /*01d0*/  IMAD.WIDE R12, R17, 0x4, R14 ;  /* 0x00000004110c7825 */ /* 0x005fc800078e020e */
[----:B-1----:R-:W-:Y:S02]  /*01e0*/  IMAD.WIDE R4, R17, 0x4, R4 ;  /* 0x0000000411047825 */ /* 0x002fe400078e0204 */
[----:B------:R-:W2:Y:S04]  /*01f0*/  LDG.E.EL R12, desc[UR4][R12.64] ;  /* 0x000000040c0c7981 */ /* 0x000ea8000c2e1900 */
[----:B------:R0:W2:Y:S01]  /*0200*/  LDG.E.EL R15, desc[UR4][R4.64] ;  /* 0x00000004040f7981 */ /* 0x0000a2000c2e1900 */
[----:B----4-:R-:W-:Y:S01]  /*0210*/  HFMA2.MMA R9, -RZ, RZ, 1.625, 0 ;  /* 0x3e800000ff097435 */ /* 0x010fe200000001ff */
[----:B------:R-:W-:-:S04]  /*0220*/  FADD R16, R16, 9.9999997473787516356e-06 ;  /* 0x3727c5ac10107421 */ /* 0x000fc80000000000 */
[----:B------:R-:W1:Y:S02]  /*0230*/  MUFU.SQRT R14, R16 ;  /* 0x00000010000e7308 */ /* 0x000e640000002000 */
[C---:B-1----:R-:W-:Y:S02]  /*0240*/  FSETP.GT.AND P0, PT, R14.reuse, 8.50705917302346158658e+37, PT ;  /* 0x7e8000000e00780b */ /* 0x042fe40003f04000 */
[----:B------:R-:W-:-:S11]  /*0250*/  FSETP.GEU.AND P1, PT, R14, 1.175494350822287508e-38, PT ;  /* 0x008000000e00780b */ /* 0x000fd60003f2e000 */
[----:B------:R-:W-:-:S04]  /*0260*/  @P0 FMUL R14, R14, 0.25 ;  /* 0x3e8000000e0e0820 */ /* 0x000fc80000400000 */
[----:B------:R-:W-:-:S06]  /*0270*/  @!P1 FMUL R14, R14, 16777216 ;  /* 0x4b8000000e0e9820 */ /* 0x000fcc0000400000 */
[----:B------:R-:W1:Y:S01]  /*0280*/  MUFU.RCP R14, R14 ;  /* 0x0000000e000e7308 */ /* 0x000e620000001000 */
[----:B------:R-:W-:Y:S01]  /*0290*/  FSEL R9, R9, 1, P0 ;  /* 0x3f80000009097808 */ /* 0x000fe20000000000 */
[--C-:B-----5:R-:W-:Y:S01]  /*02a0*/  FADD R7, R7, R8.reuse ;  /* 0x0000000807077221 */ /* 0x120fe20000000000 */
[----:B------:R-:W-:-:S03]  /*02b0*/  FADD R6, R6, R8 ;  /* 0x0000000806067221 */ /* 0x000fc60000000000 */
[----:B------:R-:W-:Y:S01]  /*02c0*/  @!P1 FMUL R9, R9, 16777216 ;  /* 0x4b80000009099820 */ /* 0x000fe20000400000 */
[C---:B0-----:R-:W-:Y:S01]  /*02d0*/  FADD R4, -R10.reuse, R7 ;  /* 0x000000070a047221 */ /* 0x041fe20000000100 */
[----:B------:R-:W-:Y:S02]  /*02e0*/  FADD R10, -R10, R6 ;  /* 0x000000060a0a7221 */ /* 0x000fe40000000100 */
[----:B-1----:R-:W-:-:S04]  /*02f0*/  FMUL R9, R14, R9 ;  /* 0x000000090e097220 */ /* 0x002fc80000400000 */
[C---:B------:R-:W-:Y:S01]  /*0300*/  FMUL R8, R9.reuse, R4 ;  /* 0x0000000409087220 */ /* 0x040fe20000400000 */
[----:B------:R-:W-:Y:S01]  /*0310*/  FMUL R10, R9, R10 ;  /* 0x0000000a090a7220 */ /* 0x000fe20000400000 */
[----:B------:R-:W0:Y:S02]  /*0320*/  LDC.64 R4, c[0x0][0x240] ;  /* 0x00009000ff047b82 */ /* 0x000e240000000a00 */
[C-C-:B--2---:R-:W-:Y:S01]  /*0330*/  FFMA R8, R12.reuse, R8, R15.reuse ;  /* 0x000000080c087223 */ /* 0x144fe2000000000f */
[----:B------:R-:W-:-:S04]  /*0340*/  FFMA R10, R12, R10, R15 ;  /* 0x0000000a0c0a7223 */ /* 0x000fc8000000000f */
[----:B------:R-:W-:Y:S02]  /*0350*/  FSETP.GEU.AND P0, PT, R8, RZ, PT ;  /* 0x000000ff0800720b */ /* 0x000fe40003f0e000 */
[----:B------:R-:W-:Y:S02]  /*0360*/  FSETP.GEU.AND P1, PT, R10, RZ, PT ;  /* 0x000000ff0a00720b */ /* 0x000fe40003f2e000 */
[----:B------:R-:W-:Y:S02]  /*0370*/  FSEL R11, R8, RZ, P0 ;  /* 0x000000ff080b7208 */ /* 0x000fe40000000000 */
[----:B------:R-:W-:Y:S02]  /*0380*/  FSEL R10, R10, RZ, P1 ;  /* 0x000000ff0a0a7208 */ /* 0x000fe40000800000 */
[----:B------:R-:W-:Y:S02]  /*0390*/  FSETP.GTU.AND P0, PT, R11, RZ, PT ;  /* 0x000000ff0b00720b */ /* 0x000fe40003f0c000 */
[----:B------:R-:W-:-:S02]  /*03a0*/  FSETP.GTU.AND P1, PT, R10, RZ, PT ;  /* 0x000000ff0a00720b */ /* 0x000fc40003f2c000 */
[----:B------:R-:W-:Y:S02]  /*03b0*/  SEL R13, RZ, 0x100, P0 ;  /* 0x00000100ff0d7807 */ /* 0x000fe40000000000 */
[----:B------:R-:W-:Y:S02]  /*03c0*/  SEL R12, RZ, 0x1, P1 ;  /* 0x00000001ff0c7807 */ /* 0x000fe40000800000 */
[----:B------:R-:W-:Y:S01]  /*03d0*/  IADD3 R8, P2, R0, UR6, RZ ;  /* 0x0000000600087c10 */ /* 0x000fe2000ff5e0ff */
[----:B0-----:R-:W-:-:S03]  /*03e0*/  IMAD.WIDE R4, R0, 0x4, R4 ;  /* 0x0000000400047825 */ /* 0x001fc600078e0204 */
[----:B------:R-:W-:Y:S01]  /*03f0*/  LEA.HI.X.SX32 R9, R0, UR7, 0x1, P2 ;  /* 0x0000000700097c11 */ /* 0x000fe200090f0eff */
[----:B------:R-:W-:Y:S01]  /*0400*/  IMAD.IADD R13, R12, 0x1, R13 ;  /* 0x000000010c0d7824 */ /* 0x000fe200078e020d */
[----:B------:R-:W-:Y:S04]  /*0410*/  STG.E.64 desc[UR4][R2.64], R6 ;  /* 0x0000000602007986 */ /* 0x000fe8000c101b04 */
[----:B------:R-:W-:Y:S04]  /*0420*/  STG.E.64 desc[UR4][R4.64], R10 ;  /* 0x0000000a04007986 */ /* 0x000fe8000c101b04 */
[----:B------:R-:W-:Y:S01]  /*0430*/  STG.E.U16 desc[UR4][R8.64], R13 ;  /* 0x0000000d08007986 */ /* 0x000fe2000c101504 */
[----:B------:R-:W-:Y:S05]  /*0440*/  EXIT ;  /* 0x000000000000794d */ /* 0x000fea0003800000 */
.L_x_0:
[----:B------:R-:W-:-:S00]  /*0450*/  BRA `(.L_x_0) ;  /* 0xfffffffc00fc7947 */ /* 0x000fc0000383ffff */
[----:B------:R-:W-:-:S00]  /*0460*/  NOP ;  /* 0x0000000000007918 */ /* 0x000fc00000000000 */
        /* <DEDUP_REMOVED lines=9> */
.L_x_1:


//--------------------- .nv.global.init           --------------------------
	.section	.nv.global.init,"aw",@progbits
.nv.global.init:
	.type		_$_str,@object
	.size		_$_str,(_$_str_$_2 - _$_str)
_$_str:
        /*0000*/ 	.byte	0x5f, 0x5f, 0x43, 0x55, 0x44, 0x41, 0x5f, 0x46, 0x54, 0x5a, 0x00
	.type		_$_str_$_2,@object
	.size		_$_str_$_2,(.L_1 - _$_str_$_2)
_$_str_$_2:
        /*000b*/ 	.byte	0x5f, 0x5f, 0x43, 0x55, 0x44, 0x41, 0x5f, 0x50, 0x52, 0x45, 0x43, 0x5f, 0x53, 0x51, 0x52, 0x54
        /*001b*/ 	.byte	0x00
.L_1:


//--------------------- .nv.constant0.triton_poi_fused__native_batch_norm_legit_no_training_convolution_relu_threshold_backward_19 --------------------------
	.section	.nv.constant0.triton_poi_fused__native_batch_norm_legit_no_training_convolution_relu_threshold_backward_19,"a",@progbits
	.sectionflags	@""
	.align	4
.nv.constant0.triton_poi_fused__native_batch_norm_legit_no_training_convolution_relu_threshold_backward_19:
	.zero		596
